//
// Generated by NVIDIA NVVM Compiler
//
// Compiler Build ID: CL-36424714
// Cuda compilation tools, release 13.0, V13.0.88
// Based on NVVM 20.0.0
//

.version 9.0
.target sm_100
.address_size 64

	// .globl	_Z17convolutionKernelPKdS0_Pd

.visible .entry _Z17convolutionKernelPKdS0_Pd(
	.param .u64 .ptr .align 1 _Z17convolutionKernelPKdS0_Pd_param_0,
	.param .u64 .ptr .align 1 _Z17convolutionKernelPKdS0_Pd_param_1,
	.param .u64 .ptr .align 1 _Z17convolutionKernelPKdS0_Pd_param_2
)
{
	.reg .pred 	%p<6>;
	.reg .b32 	%r<20>;
	.reg .b64 	%rd<13>;
	.reg .b64 	%fd<82>;

	ld.param.u64 	%rd1, [_Z17convolutionKernelPKdS0_Pd_param_0];
	ld.param.u64 	%rd2, [_Z17convolutionKernelPKdS0_Pd_param_1];
	ld.param.u64 	%rd3, [_Z17convolutionKernelPKdS0_Pd_param_2];
	mov.u32 	%r4, %ctaid.z;
	mov.u32 	%r5, %ntid.z;
	mov.u32 	%r6, %tid.z;
	mad.lo.s32 	%r1, %r4, %r5, %r6;
	mov.u32 	%r7, %ctaid.y;
	mov.u32 	%r8, %ntid.y;
	mov.u32 	%r9, %tid.y;
	mad.lo.s32 	%r10, %r7, %r8, %r9;
	mov.u32 	%r11, %ctaid.x;
	mov.u32 	%r12, %ntid.x;
	mov.u32 	%r13, %tid.x;
	mad.lo.s32 	%r3, %r11, %r12, %r13;
	setp.gt.u32 	%p1, %r1, 63;
	setp.gt.u32 	%p2, %r10, 1023;
	or.pred  	%p3, %p1, %p2;
	setp.gt.s32 	%p4, %r3, 1023;
	or.pred  	%p5, %p4, %p3;
	@%p5 bra 	$L__BB0_2;
	cvta.to.global.u64 	%rd4, %rd3;
	cvta.to.global.u64 	%rd5, %rd1;
	cvta.to.global.u64 	%rd6, %rd2;
	mad.lo.s32 	%r14, %r10, 1026, %r3;
	mul.lo.s32 	%r15, %r1, 27;
	mul.wide.s32 	%rd7, %r14, 8;
	add.s64 	%rd8, %rd5, %rd7;
	ld.global.f64 	%fd1, [%rd8];
	mul.wide.u32 	%rd9, %r15, 8;
	add.s64 	%rd10, %rd6, %rd9;
	ld.global.f64 	%fd2, [%rd10];
	fma.rn.f64 	%fd3, %fd1, %fd2, 0d0000000000000000;
	ld.global.f64 	%fd4, [%rd8+8];
	ld.global.f64 	%fd5, [%rd10+8];
	fma.rn.f64 	%fd6, %fd4, %fd5, %fd3;
	ld.global.f64 	%fd7, [%rd8+16];
	ld.global.f64 	%fd8, [%rd10+16];
	fma.rn.f64 	%fd9, %fd7, %fd8, %fd6;
	ld.global.f64 	%fd10, [%rd8+8208];
	ld.global.f64 	%fd11, [%rd10+24];
	fma.rn.f64 	%fd12, %fd10, %fd11, %fd9;
	ld.global.f64 	%fd13, [%rd8+8216];
	ld.global.f64 	%fd14, [%rd10+32];
	fma.rn.f64 	%fd15, %fd13, %fd14, %fd12;
	ld.global.f64 	%fd16, [%rd8+8224];
	ld.global.f64 	%fd17, [%rd10+40];
	fma.rn.f64 	%fd18, %fd16, %fd17, %fd15;
	ld.global.f64 	%fd19, [%rd8+16416];
	ld.global.f64 	%fd20, [%rd10+48];
	fma.rn.f64 	%fd21, %fd19, %fd20, %fd18;
	ld.global.f64 	%fd22, [%rd8+16424];
	ld.global.f64 	%fd23, [%rd10+56];
	fma.rn.f64 	%fd24, %fd22, %fd23, %fd21;
	ld.global.f64 	%fd25, [%rd8+16432];
	ld.global.f64 	%fd26, [%rd10+64];
	fma.rn.f64 	%fd27, %fd25, %fd26, %fd24;
	ld.global.f64 	%fd28, [%rd8+8421408];
	ld.global.f64 	%fd29, [%rd10+72];
	fma.rn.f64 	%fd30, %fd28, %fd29, %fd27;
	ld.global.f64 	%fd31, [%rd8+8421416];
	ld.global.f64 	%fd32, [%rd10+80];
	fma.rn.f64 	%fd33, %fd31, %fd32, %fd30;
	ld.global.f64 	%fd34, [%rd8+8421424];
	ld.global.f64 	%fd35, [%rd10+88];
	fma.rn.f64 	%fd36, %fd34, %fd35, %fd33;
	ld.global.f64 	%fd37, [%rd8+8429616];
	ld.global.f64 	%fd38, [%rd10+96];
	fma.rn.f64 	%fd39, %fd37, %fd38, %fd36;
	ld.global.f64 	%fd40, [%rd8+8429624];
	ld.global.f64 	%fd41, [%rd10+104];
	fma.rn.f64 	%fd42, %fd40, %fd41, %fd39;
	ld.global.f64 	%fd43, [%rd8+8429632];
	ld.global.f64 	%fd44, [%rd10+112];
	fma.rn.f64 	%fd45, %fd43, %fd44, %fd42;
	ld.global.f64 	%fd46, [%rd8+8437824];
	ld.global.f64 	%fd47, [%rd10+120];
	fma.rn.f64 	%fd48, %fd46, %fd47, %fd45;
	ld.global.f64 	%fd49, [%rd8+8437832];
	ld.global.f64 	%fd50, [%rd10+128];
	fma.rn.f64 	%fd51, %fd49, %fd50, %fd48;
	ld.global.f64 	%fd52, [%rd8+8437840];
	ld.global.f64 	%fd53, [%rd10+136];
	fma.rn.f64 	%fd54, %fd52, %fd53, %fd51;
	ld.global.f64 	%fd55, [%rd8+16842816];
	ld.global.f64 	%fd56, [%rd10+144];
	fma.rn.f64 	%fd57, %fd55, %fd56, %fd54;
	ld.global.f64 	%fd58, [%rd8+16842824];
	ld.global.f64 	%fd59, [%rd10+152];
	fma.rn.f64 	%fd60, %fd58, %fd59, %fd57;
	ld.global.f64 	%fd61, [%rd8+16842832];
	ld.global.f64 	%fd62, [%rd10+160];
	fma.rn.f64 	%fd63, %fd61, %fd62, %fd60;
	ld.global.f64 	%fd64, [%rd8+16851024];
	ld.global.f64 	%fd65, [%rd10+168];
	fma.rn.f64 	%fd66, %fd64, %fd65, %fd63;
	ld.global.f64 	%fd67, [%rd8+16851032];
	ld.global.f64 	%fd68, [%rd10+176];
	fma.rn.f64 	%fd69, %fd67, %fd68, %fd66;
	ld.global.f64 	%fd70, [%rd8+16851040];
	ld.global.f64 	%fd71, [%rd10+184];
	fma.rn.f64 	%fd72, %fd70, %fd71, %fd69;
	ld.global.f64 	%fd73, [%rd8+16859232];
	ld.global.f64 	%fd74, [%rd10+192];
	fma.rn.f64 	%fd75, %fd73, %fd74, %fd72;
	ld.global.f64 	%fd76, [%rd8+16859240];
	ld.global.f64 	%fd77, [%rd10+200];
	fma.rn.f64 	%fd78, %fd76, %fd77, %fd75;
	ld.global.f64 	%fd79, [%rd8+16859248];
	ld.global.f64 	%fd80, [%rd10+208];
	fma.rn.f64 	%fd81, %fd79, %fd80, %fd78;
	shl.b32 	%r16, %r1, 20;
	shl.b32 	%r17, %r10, 1;
	sub.s32 	%r18, %r14, %r17;
	add.s32 	%r19, %r18, %r16;
	mul.wide.s32 	%rd11, %r19, 8;
	add.s64 	%rd12, %rd4, %rd11;
	st.global.f64 	[%rd12], %fd81;
$L__BB0_2:
	ret;

}


// ===== COMPILED SASS (sm_100) =====

	.target	sm_100

	.elftype	@"ET_EXEC"


//--------------------- .note.nv.tkinfo           --------------------------
	.section	.note.nv.tkinfo,"",@"SHT_NOTE"
	.sectionflags	@"SHF_NOTE_NV_TKINFO"
	.tkinfo
        /*0018*/ 	.word	0x00000002
        /*0030*/ 	.string	""
        /*0030*/ 	.string	"ptxas"
        /*0030*/ 	.string	"Cuda compilation tools, release 13.0, V13.0.88"
        /*0030*/ 	.string	"Build cuda_13.0.r13.0/compiler.36424714_0"
        /*0030*/ 	.string	"-arch sm_100 -m 64 "



//--------------------- .note.nv.cuinfo           --------------------------
	.section	.note.nv.cuinfo,"",@"SHT_NOTE"
	.sectionflags	@"SHF_NOTE_NV_CUINFO"
        /*0018*/ 	.short	0x0002
        /*001a*/ 	.short	0x0064
        /*001c*/ 	.short	0x0082
	.zero		2


//--------------------- .nv.info                  --------------------------
	.section	.nv.info,"",@"SHT_CUDA_INFO"
	.align	4


	//----- nvinfo : EIATTR_REGCOUNT
	.align		4
        /*0000*/ 	.byte	0x04, 0x2f
        /*0002*/ 	.short	(.L_1 - .L_0)
	.align		4
.L_0:
        /*0004*/ 	.word	index@(_Z17convolutionKernelPKdS0_Pd)
        /*0008*/ 	.word	0x00000020


	//----- nvinfo : EIATTR_FRAME_SIZE
	.align		4
.L_1:
        /*000c*/ 	.byte	0x04, 0x11
        /*000e*/ 	.short	(.L_3 - .L_2)
	.align		4
.L_2:
        /*0010*/ 	.word	index@(_Z17convolutionKernelPKdS0_Pd)
        /*0014*/ 	.word	0x00000000


	//----- nvinfo : EIATTR_MIN_STACK_SIZE
	.align		4
.L_3:
        /*0018*/ 	.byte	0x04, 0x12
        /*001a*/ 	.short	(.L_5 - .L_4)
	.align		4
.L_4:
        /*001c*/ 	.word	index@(_Z17convolutionKernelPKdS0_Pd)
        /*0020*/ 	.word	0x00000000
.L_5:


//--------------------- .nv.compat                --------------------------
	.section	.nv.compat,"",@"SHT_CUDA_COMPAT_INFO"
	.align	4
        /*0000*/ 	.byte	0x02, 0x09, 0x00, 0x00, 0x02, 0x02, 0x01, 0x00, 0x02, 0x05, 0x05, 0x00, 0x03, 0x07, 0x01, 0x01
        /*0010*/ 	.byte	0x02, 0x03, 0x00, 0x00, 0x02, 0x06, 0x01, 0x00, 0x04, 0x0b, 0x08, 0x00, 0x01, 0x00, 0x00, 0x00
        /*0020*/ 	.byte	0x00, 0x00, 0x00, 0x00


//--------------------- .nv.info._Z17convolutionKernelPKdS0_Pd --------------------------
	.section	.nv.info._Z17convolutionKernelPKdS0_Pd,"",@"SHT_CUDA_INFO"
	.sectionflags	@""
	.align	4


	//----- nvinfo : EIATTR_CUDA_API_VERSION
	.align		4
        /*0000*/ 	.byte	0x04, 0x37
        /*0002*/ 	.short	(.L_7 - .L_6)
.L_6:
        /*0004*/ 	.word	0x00000082


	//----- nvinfo : EIATTR_KPARAM_INFO
	.align		4
.L_7:
        /*0008*/ 	.byte	0x04, 0x17
        /*000a*/ 	.short	(.L_9 - .L_8)
.L_8:
        /*000c*/ 	.word	0x00000000
        /*0010*/ 	.short	0x0002
        /*0012*/ 	.short	0x0010
        /*0014*/ 	.byte	0x00, 0xf5, 0x21, 0x00


	//----- nvinfo : EIATTR_KPARAM_INFO
	.align		4
.L_9:
        /*0018*/ 	.byte	0x04, 0x17
        /*001a*/ 	.short	(.L_11 - .L_10)
.L_10:
        /*001c*/ 	.word	0x00000000
        /*0020*/ 	.short	0x0001
        /*0022*/ 	.short	0x0008
        /*0024*/ 	.byte	0x00, 0xf5, 0x21, 0x00


	//----- nvinfo : EIATTR_KPARAM_INFO
	.align		4
.L_11:
        /*0028*/ 	.byte	0x04, 0x17
        /*002a*/ 	.short	(.L_13 - .L_12)
.L_12:
        /*002c*/ 	.word	0x00000000
        /*0030*/ 	.short	0x0000
        /*0032*/ 	.short	0x0000
        /*0034*/ 	.byte	0x00, 0xf5, 0x21, 0x00


	//----- nvinfo : EIATTR_SPARSE_MMA_MASK
	.align		4
.L_13:
        /*0038*/ 	.byte	0x03, 0x50
        /*003a*/ 	.short	0x0000


	//----- nvinfo : EIATTR_MAXREG_COUNT
	.align		4
        /*003c*/ 	.byte	0x03, 0x1b
        /*003e*/ 	.short	0x00ff


	//----- nvinfo : EIATTR_MERCURY_ISA_VERSION
	.align		4
        /*0040*/ 	.byte	0x03, 0x5f
        /*0042*/ 	.short	0x0101


	//----- nvinfo : EIATTR_VRC_CTA_INIT_COUNT
	.align		4
        /*0044*/ 	.byte	0x02, 0x4a
	.zero		1
	.zero		1


	//----- nvinfo : EIATTR_EXIT_INSTR_OFFSETS
	.align		4
        /*0048*/ 	.byte	0x04, 0x1c
        /*004a*/ 	.short	(.L_15 - .L_14)


	//   ....[0]....
.L_14:
        /*004c*/ 	.word	0x00000100


	//   ....[1]....
        /*0050*/ 	.word	0x00000700


	//----- nvinfo : EIATTR_CBANK_PARAM_SIZE
	.align		4
.L_15:
        /*0054*/ 	.byte	0x03, 0x19
        /*0056*/ 	.short	0x0018


	//----- nvinfo : EIATTR_PARAM_CBANK
	.align		4
        /*0058*/ 	.byte	0x04, 0x0a
        /*005a*/ 	.short	(.L_17 - .L_16)
	.align		4
.L_16:
        /*005c*/ 	.word	index@(.nv.constant0._Z17convolutionKernelPKdS0_Pd)
        /*0060*/ 	.short	0x0380
        /*0062*/ 	.short	0x0018


	//----- nvinfo : EIATTR_SW_WAR
	.align		4
.L_17:
        /*0064*/ 	.byte	0x04, 0x36
        /*0066*/ 	.short	(.L_19 - .L_18)
.L_18:
        /*0068*/ 	.word	0x00000008
.L_19:


//--------------------- .nv.callgraph             --------------------------
	.section	.nv.callgraph,"",@"SHT_CUDA_CALLGRAPH"
	.align	4
	.sectionentsize	8
	.align		4
        /*0000*/ 	.word	0x00000000
	.align		4
        /*0004*/ 	.word	0xffffffff
	.align		4
        /*0008*/ 	.word	0x00000000
	.align		4
        /*000c*/ 	.word	0xfffffffe
	.align		4
        /*0010*/ 	.word	0x00000000
	.align		4
        /*0014*/ 	.word	0xfffffffd
	.align		4
        /*0018*/ 	.word	0x00000000
	.align		4
        /*001c*/ 	.word	0xfffffffc


//--------------------- .text._Z17convolutionKernelPKdS0_Pd --------------------------
	.section	.text._Z17convolutionKernelPKdS0_Pd,"ax",@progbits
	.align	128
        .global         _Z17convolutionKernelPKdS0_Pd
        .type           _Z17convolutionKernelPKdS0_Pd,@function
        .size           _Z17convolutionKernelPKdS0_Pd,(.L_x_1 - _Z17convolutionKernelPKdS0_Pd)
        .other          _Z17convolutionKernelPKdS0_Pd,@"STO_CUDA_ENTRY STV_DEFAULT"
_Z17convolutionKernelPKdS0_Pd:
.text._Z17convolutionKernelPKdS0_Pd:
[----:B------:R-:W-:Y:S01]  /*0000*/  LDC R1, c[0x0][0x37c] ;  /* 0x0000df00ff017b82 */ /* 0x000fe20000000800 */
[----:B------:R-:W0:Y:S07]  /*0010*/  S2R R0, SR_TID.Y ;  /* 0x0000000000007919 */ /* 0x000e2e0000002200 */
[----:B------:R-:W1:Y:S01]  /*0020*/  LDC R26, c[0x0][0x368] ;  /* 0x0000da00ff1a7b82 */ /* 0x000e620000000800 */
[----:B------:R-:W1:Y:S01]  /*0030*/  S2R R3, SR_TID.Z ;  /* 0x0000000000037919 */ /* 0x000e620000002300 */
[----:B------:R-:W2:Y:S06]  /*0040*/  S2R R5, SR_TID.X ;  /* 0x0000000000057919 */ /* 0x000eac0000002100 */
[----:B------:R-:W0:Y:S08]  /*0050*/  S2UR UR5, SR_CTAID.Y ;  /* 0x00000000000579c3 */ /* 0x000e300000002600 */
[----:B------:R-:W0:Y:S08]  /*0060*/  LDC R27, c[0x0][0x364] ;  /* 0x0000d900ff1b7b82 */ /* 0x000e300000000800 */
[----:B------:R-:W1:Y:S08]  /*0070*/  S2UR UR4, SR_CTAID.Z ;  /* 0x00000000000479c3 */ /* 0x000e700000002700 */
[----:B------:R-:W2:Y:S08]  /*0080*/  S2UR UR6, SR_CTAID.X ;  /* 0x00000000000679c3 */ /* 0x000eb00000002500 */
[----:B------:R-:W2:Y:S01]  /*0090*/  LDC R2, c[0x0][0x360] ;  /* 0x0000d800ff027b82 */ /* 0x000ea20000000800 */
[----:B0-----:R-:W-:-:S05]  /*00a0*/  IMAD R27, R27, UR5, R0 ;  /* 0x000000051b1b7c24 */ /* 0x001fca000f8e0200 */
[----:B------:R-:W-:Y:S01]  /*00b0*/  ISETP.GT.U32.AND P0, PT, R27, 0x3ff, PT ;  /* 0x000003ff1b00780c */ /* 0x000fe20003f04070 */
[----:B-1----:R-:W-:-:S05]  /*00c0*/  IMAD R26, R26, UR4, R3 ;  /* 0x000000041a1a7c24 */ /* 0x002fca000f8e0203 */
[----:B------:R-:W-:Y:S01]  /*00d0*/  ISETP.GT.U32.OR P0, PT, R26, 0x3f, P0 ;  /* 0x0000003f1a00780c */ /* 0x000fe20000704470 */
[----:B--2---:R-:W-:-:S05]  /*00e0*/  IMAD R0, R2, UR6, R5 ;  /* 0x0000000602007c24 */ /* 0x004fca000f8e0205 */
[----:B------:R-:W-:-:S13]  /*00f0*/  ISETP.GT.OR P0, PT, R0, 0x3ff, P0 ;  /* 0x000003ff0000780c */ /* 0x000fda0000704670 */
[----:B------:R-:W-:Y:S05]  /*0100*/  @P0 EXIT ;  /* 0x000000000000094d */ /* 0x000fea0003800000 */
[----:B------:R-:W0:Y:S01]  /*0110*/  LDC.64 R2, c[0x0][0x388] ;  /* 0x0000e200ff027b82 */ /* 0x000e220000000a00 */
[----:B------:R-:W1:Y:S01]  /*0120*/  LDCU.64 UR4, c[0x0][0x358] ;  /* 0x00006b00ff0477ac */ /* 0x000e620008000a00 */
[----:B------:R-:W-:Y:S02]  /*0130*/  IMAD R7, R26, 0x1b, RZ ;  /* 0x0000001b1a077824 */ /* 0x000fe400078e02ff */
[----:B------:R-:W-:-:S04]  /*0140*/  IMAD R0, R27, 0x402, R0 ;  /* 0x000004021b007824 */ /* 0x000fc800078e0200 */
[----:B------:R-:W2:Y:S01]  /*0150*/  LDC.64 R4, c[0x0][0x380] ;  /* 0x0000e000ff047b82 */ /* 0x000ea20000000a00 */
[----:B0-----:R-:W-:-:S05]  /*0160*/  IMAD.WIDE.U32 R2, R7, 0x8, R2 ;  /* 0x0000000807027825 */ /* 0x001fca00078e0002 */
[----:B-1----:R-:W3:Y:S01]  /*0170*/  LDG.E.64 R8, desc[UR4][R2.64] ;  /* 0x0000000402087981 */ /* 0x002ee2000c1e1b00 */
[----:B--2---:R-:W-:-:S03]  /*0180*/  IMAD.WIDE R4, R0, 0x8, R4 ;  /* 0x0000000800047825 */ /* 0x004fc600078e0204 */
[----:B------:R-:W2:Y:S04]  /*0190*/  LDG.E.64 R10, desc[UR4][R2.64+0x8] ;  /* 0x00000804020a7981 */ /* 0x000ea8000c1e1b00 */
[----:B------:R-:W3:Y:S04]  /*01a0*/  LDG.E.64 R6, desc[UR4][R4.64] ;  /* 0x0000000404067981 */ /* 0x000ee8000c1e1b00 */
[----:B------:R-:W2:Y:S04]  /*01b0*/  LDG.E.64 R12, desc[UR4][R4.64+0x8] ;  /* 0x00000804040c7981 */ /* 0x000ea8000c1e1b00 */
[----:B------:R-:W4:Y:S04]  /*01c0*/  LDG.E.64 R14, desc[UR4][R2.64+0x10] ;  /* 0x00001004020e7981 */ /* 0x000f28000c1e1b00 */
[----:B------:R-:W4:Y:S04]  /*01d0*/  LDG.E.64 R16, desc[UR4][R4.64+0x10] ;  /* 0x0000100404107981 */ /* 0x000f28000c1e1b00 */
[----:B------:R-:W5:Y:S04]  /*01e0*/  LDG.E.64 R18, desc[UR4][R2.64+0x18] ;  /* 0x0000180402127981 */ /* 0x000f68000c1e1b00 */
[----:B------:R-:W5:Y:S01]  /*01f0*/  LDG.E.64 R20, desc[UR4][R4.64+0x2010] ;  /* 0x0020100404147981 */ /* 0x000f62000c1e1b00 */
[----:B---3--:R-:W-:-:S03]  /*0200*/  DFMA R22, R6, R8, RZ ;  /* 0x000000080616722b */ /* 0x008fc600000000ff */
[----:B------:R-:W3:Y:S04]  /*0210*/  LDG.E.64 R6, desc[UR4][R2.64+0x20] ;  /* 0x0000200402067981 */ /* 0x000ee8000c1e1b00 */
[----:B------:R-:W3:Y:S01]  /*0220*/  LDG.E.64 R8, desc[UR4][R4.64+0x2018] ;  /* 0x0020180404087981 */ /* 0x000ee2000c1e1b00 */
[----:B--2---:R-:W-:-:S03]  /*0230*/  DFMA R22, R12, R10, R22 ;  /* 0x0000000a0c16722b */ /* 0x004fc60000000016 */
[----:B------:R-:W2:Y:S04]  /*0240*/  LDG.E.64 R10, desc[UR4][R2.64+0x28] ;  /* 0x00002804020a7981 */ /* 0x000ea8000c1e1b00 */
[----:B------:R-:W2:Y:S01]  /*0250*/  LDG.E.64 R12, desc[UR4][R4.64+0x2020] ;  /* 0x00202004040c7981 */ /* 0x000ea2000c1e1b00 */
[----:B----4-:R-:W-:-:S03]  /*0260*/  DFMA R22, R16, R14, R22 ;  /* 0x0000000e1016722b */ /* 0x010fc60000000016 */
[----:B------:R-:W4:Y:S04]  /*0270*/  LDG.E.64 R14, desc[UR4][R2.64+0x30] ;  /* 0x00003004020e7981 */ /* 0x000f28000c1e1b00 */
[----:B------:R-:W4:Y:S01]  /*0280*/  LDG.E.64 R16, desc[UR4][R4.64+0x4020] ;  /* 0x0040200404107981 */ /* 0x000f22000c1e1b00 */
[----:B-----5:R-:W-:-:S03]  /*0290*/  DFMA R18, R20, R18, R22 ;  /* 0x000000121412722b */ /* 0x020fc60000000016 */
[----:B------:R-:W5:Y:S04]  /*02a0*/  LDG.E.64 R20, desc[UR4][R2.64+0x38] ;  /* 0x0000380402147981 */ /* 0x000f68000c1e1b00 */
[----:B------:R-:W5:Y:S01]  /*02b0*/  LDG.E.64 R22, desc[UR4][R4.64+0x4028] ;  /* 0x0040280404167981 */ /* 0x000f62000c1e1b00 */
[----:B------:R-:W-:-:S04]  /*02c0*/  IADD3 R24, P0, PT, R4, 0x1000000, RZ ;  /* 0x0100000004187810 */ /* 0x000fc80007f1e0ff */
[----:B------:R-:W-:-:S05]  /*02d0*/  IADD3.X R25, PT, PT, RZ, R5, RZ, P0, !PT ;  /* 0x00000005ff197210 */ /* 0x000fca00007fe4ff */
[----:B------:R-:W5:Y:S01]  /*02e0*/  LDG.E.64 R28, desc[UR4][R24.64+0x14070] ;  /* 0x01407004181c7981 */ /* 0x000f62000c1e1b00 */
[----:B---3--:R-:W-:-:S03]  /*02f0*/  DFMA R6, R8, R6, R18 ;  /* 0x000000060806722b */ /* 0x008fc60000000012 */
        /* <DEDUP_REMOVED lines=10> */
[----:B------:R-:W5:Y:S04]  /*03a0*/  LDG.E.64 R16, desc[UR4][R24.64+-0x7f7fd0] ;  /* 0x8080300418107981 */ /* 0x000f68000c1e1b00 */
        /* <DEDUP_REMOVED lines=43> */
[----:B----4-:R-:W-:-:S08]  /*0660*/  DFMA R6, R12, R14, R6 ;  /* 0x0000000e0c06722b */ /* 0x010fd00000000006 */
[----:B-----5:R-:W-:Y:S02]  /*0670*/  DFMA R16, R16, R18, R6 ;  /* 0x000000121010722b */ /* 0x020fe40000000006 */
[----:B------:R-:W0:Y:S01]  /*0680*/  LDC.64 R6, c[0x0][0x390] ;  /* 0x0000e400ff067b82 */ /* 0x000e220000000a00 */
[----:B------:R-:W-:-:S05]  /*0690*/  IMAD R27, R27, -0x2, R0 ;  /* 0xfffffffe1b1b7824 */ /* 0x000fca00078e0200 */
[----:B------:R-:W-:-:S05]  /*06a0*/  LEA R27, R26, R27, 0x14 ;  /* 0x0000001b1a1b7211 */ /* 0x000fca00078ea0ff */
[----:B0-----:R-:W-:Y:S01]  /*06b0*/  IMAD.WIDE R6, R27, 0x8, R6 ;  /* 0x000000081b067825 */ /* 0x001fe200078e0206 */
[----:B---3--:R-:W-:-:S08]  /*06c0*/  DFMA R4, R8, R4, R16 ;  /* 0x000000040804722b */ /* 0x008fd00000000010 */
[----:B--2---:R-:W-:-:S08]  /*06d0*/  DFMA R4, R10, R20, R4 ;  /* 0x000000140a04722b */ /* 0x004fd00000000004 */
[----:B------:R-:W-:-:S07]  /*06e0*/  DFMA R4, R28, R22, R4 ;  /* 0x000000161c04722b */ /* 0x000fce0000000004 */
[----:B------:R-:W-:Y:S01]  /*06f0*/  STG.E.64 desc[UR4][R6.64], R4 ;  /* 0x0000000406007986 */ /* 0x000fe2000c101b04 */
[----:B------:R-:W-:Y:S05]  /*0700*/  EXIT ;  /* 0x000000000000794d */ /* 0x000fea0003800000 */
.L_x_0:
[----:B------:R-:W-:-:S00]  /*0710*/  BRA `(.L_x_0) ;  /* 0xfffffffc00fc7947 */ /* 0x000fc0000383ffff */
[----:B------:R-:W-:-:S00]  /*0720*/  NOP ;  /* 0x0000000000007918 */ /* 0x000fc00000000000 */
        /* <DEDUP_REMOVED lines=13> */
.L_x_1:


//--------------------- .nv.shared.reserved.0     --------------------------
	.section	.nv.shared.reserved.0,"aw",@nobits
	.weak		__nv_reservedSMEM_offset_0_alias
	.size		__nv_reservedSMEM_offset_0_alias, 0, 64
	.other		__nv_reservedSMEM_offset_0_alias,@"STO_CUDA_RESERVED_SHARED STV_DEFAULT"
__nv_reservedSMEM_offset_0_alias:
	.zero		0
	.zero		64


//--------------------- .nv.constant0._Z17convolutionKernelPKdS0_Pd --------------------------
	.section	.nv.constant0._Z17convolutionKernelPKdS0_Pd,"a",@progbits
	.sectionflags	@""
	.align	4
.nv.constant0._Z17convolutionKernelPKdS0_Pd:
	.zero		920


//--------------------- SYMBOLS --------------------------

	.type		.nv.reservedSmem.offset0,@object
	.size		.nv.reservedSmem.offset0,0x4
